	.headerflags	@"EF_CUDA_TEXMODE_UNIFIED EF_CUDA_64BIT_ADDRESS EF_CUDA_ACCELERATORS EF_CUDA_SM90 EF_CUDA_VIRTUAL_SM(EF_CUDA_SM90)"
	.elftype	@"ET_EXEC"


//--------------------- .nv.info                  --------------------------
	.section	.nv.info,"",@"SHT_CUDA_INFO"
	.align	4


	//----- nvinfo : EIATTR_REGCOUNT
	.align		4
        /*0000*/ 	.byte	0x04, 0x2f
        /*0002*/ 	.short	(.L_1 - .L_0)
	.align		4
.L_0:
        /*0004*/ 	.word	index@(triton_poi_fused_convolution_max_pool2d_with_indices_relu_7)
        /*0008*/ 	.word	0x00000020


	//----- nvinfo : EIATTR_MIN_STACK_SIZE
	.align		4
.L_1:
        /*000c*/ 	.byte	0x04, 0x12
        /*000e*/ 	.short	(.L_3 - .L_2)
	.align		4
.L_2:
        /*0010*/ 	.word	index@(triton_poi_fused_convolution_max_pool2d_with_indices_relu_7)
        /*0014*/ 	.word	0x00000000


	//----- nvinfo : EIATTR_FRAME_SIZE
	.align		4
.L_3:
        /*0018*/ 	.byte	0x04, 0x11
        /*001a*/ 	.short	(.L_5 - .L_4)
	.align		4
.L_4:
        /*001c*/ 	.word	index@(triton_poi_fused_convolution_max_pool2d_with_indices_relu_7)
        /*0020*/ 	.word	0x00000000


	//----- nvinfo : EIATTR_MIN_STACK_SIZE
	.align		4
.L_5:
        /*0024*/ 	.byte	0x04, 0x12
        /*0026*/ 	.short	(.L_7 - .L_6)
	.align		4
.L_6:
        /*0028*/ 	.word	index@(triton_poi_fused_convolution_max_pool2d_with_indices_relu_7)
        /*002c*/ 	.word	0x00000000
.L_7:


//--------------------- .nv.info.triton_poi_fused_convolution_max_pool2d_with_indices_relu_7 --------------------------
	.section	.nv.info.triton_poi_fused_convolution_max_pool2d_with_indices_relu_7,"",@"SHT_CUDA_INFO"
	.sectionflags	@""
	.align	4


	//----- nvinfo : EIATTR_CUDA_API_VERSION
	.align		4
        /*0000*/ 	.byte	0x04, 0x37
        /*0002*/ 	.short	(.L_9 - .L_8)
.L_8:
        /*0004*/ 	.word	0x0000007c


	//----- nvinfo : EIATTR_KPARAM_INFO
	.align		4
.L_9:
        /*0008*/ 	.byte	0x04, 0x17
        /*000a*/ 	.short	(.L_11 - .L_10)
.L_10:
        /*000c*/ 	.word	0x00000000
        /*0010*/ 	.short	0x0004
        /*0012*/ 	.short	0x001c
        /*0014*/ 	.byte	0x00, 0xf0, 0x11, 0x00


	//----- nvinfo : EIATTR_KPARAM_INFO
	.align		4
.L_11:
        /*0018*/ 	.byte	0x04, 0x17
        /*001a*/ 	.short	(.L_13 - .L_12)
.L_12:
        /*001c*/ 	.word	0x00000000
        /*0020*/ 	.short	0x0003
        /*0022*/ 	.short	0x0018
        /*0024*/ 	.byte	0x00, 0xf0, 0x11, 0x00


	//----- nvinfo : EIATTR_KPARAM_INFO
	.align		4
.L_13:
        /*0028*/ 	.byte	0x04, 0x17
        /*002a*/ 	.short	(.L_15 - .L_14)
.L_14:
        /*002c*/ 	.word	0x00000000
        /*0030*/ 	.short	0x0002
        /*0032*/ 	.short	0x0010
        /*0034*/ 	.byte	0x00, 0xf4, 0x21, 0x00


	//----- nvinfo : EIATTR_KPARAM_INFO
	.align		4
.L_15:
        /*0038*/ 	.byte	0x04, 0x17
        /*003a*/ 	.short	(.L_17 - .L_16)
.L_16:
        /*003c*/ 	.word	0x00000000
        /*0040*/ 	.short	0x0001
        /*0042*/ 	.short	0x0008
        /*0044*/ 	.byte	0x00, 0xf4, 0x21, 0x00


	//----- nvinfo : EIATTR_KPARAM_INFO
	.align		4
.L_17:
        /*0048*/ 	.byte	0x04, 0x17
        /*004a*/ 	.short	(.L_19 - .L_18)
.L_18:
        /*004c*/ 	.word	0x00000000
        /*0050*/ 	.short	0x0000
        /*0052*/ 	.short	0x0000
        /*0054*/ 	.byte	0x00, 0xf4, 0x21, 0x00


	//----- nvinfo : EIATTR_SPARSE_MMA_MASK
	.align		4
.L_19:
        /*0058*/ 	.byte	0x03, 0x50
        /*005a*/ 	.short	0x0000


	//----- nvinfo : EIATTR_MAXREG_COUNT
	.align		4
        /*005c*/ 	.byte	0x03, 0x1b
        /*005e*/ 	.short	0x00ff


	//----- nvinfo : EIATTR_EXIT_INSTR_OFFSETS
	.align		4
        /*0060*/ 	.byte	0x04, 0x1c
        /*0062*/ 	.short	(.L_21 - .L_20)


	//   ....[0]....
.L_20:
        /*0064*/ 	.word	0x00000b30


	//   ....[1]....
        /*0068*/ 	.word	0x00000b50


	//----- nvinfo : EIATTR_REQNTID
	.align		4
.L_21:
        /*006c*/ 	.byte	0x04, 0x10
        /*006e*/ 	.short	(.L_23 - .L_22)
.L_22:
        /*0070*/ 	.word	0x00000100
        /*0074*/ 	.word	0x00000001
        /*0078*/ 	.word	0x00000001


	//----- nvinfo : EIATTR_CBANK_PARAM_SIZE
	.align		4
.L_23:
        /*007c*/ 	.byte	0x03, 0x19
        /*007e*/ 	.short	0x0020


	//----- nvinfo : EIATTR_PARAM_CBANK
	.align		4
        /*0080*/ 	.byte	0x04, 0x0a
        /*0082*/ 	.short	(.L_25 - .L_24)
	.align		4
.L_24:
        /*0084*/ 	.word	index@(.nv.constant0.triton_poi_fused_convolution_max_pool2d_with_indices_relu_7)
        /*0088*/ 	.short	0x0210
        /*008a*/ 	.short	0x0020


	//----- nvinfo : EIATTR_SW_WAR
	.align		4
.L_25:
        /*008c*/ 	.byte	0x04, 0x36
        /*008e*/ 	.short	(.L_27 - .L_26)
.L_26:
        /*0090*/ 	.word	0x00000008
.L_27:


//--------------------- .nv.callgraph             --------------------------
	.section	.nv.callgraph,"",@"SHT_CUDA_CALLGRAPH"
	.align	4
	.sectionentsize	8
	.align		4
        /*0000*/ 	.word	0x00000000
	.align		4
        /*0004*/ 	.word	0xffffffff
	.align		4
        /*0008*/ 	.word	0x00000000
	.align		4
        /*000c*/ 	.word	0xfffffffe
	.align		4
        /*0010*/ 	.word	0x00000000
	.align		4
        /*0014*/ 	.word	0xfffffffd
	.align		4
        /*0018*/ 	.word	0x00000000
	.align		4
        /*001c*/ 	.word	0xfffffffc


//--------------------- .text.triton_poi_fused_convolution_max_pool2d_with_indices_relu_7 --------------------------
	.section	.text.triton_poi_fused_convolution_max_pool2d_with_indices_relu_7,"ax",@progbits
	.sectionflags	@"SHF_BARRIERS=1"
	.align	128
        .global         triton_poi_fused_convolution_max_pool2d_with_indices_relu_7
        .type           triton_poi_fused_convolution_max_pool2d_with_indices_relu_7,@function
        .size           triton_poi_fused_convolution_max_pool2d_with_indices_relu_7,(.L_x_1 - triton_poi_fused_convolution_max_pool2d_with_indices_relu_7)
        .other          triton_poi_fused_convolution_max_pool2d_with_indices_relu_7,@"STO_CUDA_ENTRY STV_DEFAULT"
triton_poi_fused_convolution_max_pool2d_with_indices_relu_7:
.text.triton_poi_fused_convolution_max_pool2d_with_indices_relu_7:
[----:B------:R-:W0:Y:S01]  /*0000*/  LDC R1, c[0x0][0x28] ;  /* 0x00000a00ff017b82 */ /* 0x000e220000000800 */
[----:B------:R-:W1:Y:S07]  /*0010*/  S2R R0, SR_TID.X ;  /* 0x0000000000007919 */ /* 0x000e6e0000002100 */
[----:B------:R-:W2:Y:S01]  /*0020*/  LDC.64 R12, c[0x0][0x210] ;  /* 0x00008400ff0c7b82 */ /* 0x000ea20000000a00 */
[----:B------:R-:W-:Y:S01]  /*0030*/  CS2R R22, SRZ ;  /* 0x0000000000167805 */ /* 0x000fe2000001ff00 */
[----:B------:R-:W-:Y:S01]  /*0040*/  IMAD.MOV.U32 R2, RZ, RZ, RZ ;  /* 0x000000ffff027224 */ /* 0x000fe200078e00ff */
[----:B------:R-:W3:Y:S01]  /*0050*/  S2R R5, SR_CTAID.X ;  /* 0x0000000000057919 */ /* 0x000ee20000002500 */
[----:B------:R-:W-:Y:S01]  /*0060*/  IMAD.MOV.U32 R4, RZ, RZ, RZ ;  /* 0x000000ffff047224 */ /* 0x000fe200078e00ff */
[----:B------:R-:W-:Y:S01]  /*0070*/  ULDC.64 UR6, c[0x0][0x208] ;  /* 0x0000820000067ab9 */ /* 0x000fe20000000a00 */
[----:B------:R-:W-:Y:S01]  /*0080*/  IMAD.MOV.U32 R11, RZ, RZ, RZ ;  /* 0x000000ffff0b7224 */ /* 0x000fe200078e00ff */
[----:B------:R-:W4:Y:S01]  /*0090*/  S2R R3, SR_CTAID.Y ;  /* 0x0000000000037919 */ /* 0x000f220000002600 */
[----:B-1----:R-:W-:Y:S01]  /*00a0*/  SHF.R.U32.HI R28, RZ, 0x4, R0 ;  /* 0x00000004ff1c7819 */ /* 0x002fe20000011600 */
[----:B---3--:R-:W-:-:S03]  /*00b0*/  IMAD.SHL.U32 R5, R5, 0x10, RZ ;  /* 0x0000001005057824 */ /* 0x008fc600078e00ff */
[----:B------:R-:W-:-:S04]  /*00c0*/  SGXT.U32 R28, R28, 0x4 ;  /* 0x000000041c1c781a */ /* 0x000fc80000000000 */
[----:B----4-:R-:W-:Y:S02]  /*00d0*/  PRMT R28, R28, 0x6540, R3 ;  /* 0x000065401c1c7816 */ /* 0x010fe40000000003 */
[----:B------:R-:W-:Y:S02]  /*00e0*/  LOP3.LUT R29, R5, 0xf, R0, 0xf8, !PT ;  /* 0x0000000f051d7812 */ /* 0x000fe400078ef800 */
[C---:B------:R-:W-:Y:S02]  /*00f0*/  LOP3.LUT R14, R28.reuse, 0x40, RZ, 0xfc, !PT ;  /* 0x000000401c0e7812 */ /* 0x040fe400078efcff */
[----:B------:R-:W-:Y:S02]  /*0100*/  ISETP.GE.AND P0, PT, R29, 0x9, PT ;  /* 0x000000091d00780c */ /* 0x000fe40003f06270 */
[----:B------:R-:W-:Y:S01]  /*0110*/  LOP3.LUT R8, R28, 0x20, RZ, 0xfc, !PT ;  /* 0x000000201c087812 */ /* 0x000fe200078efcff */
[----:B------:R-:W-:Y:S01]  /*0120*/  IMAD R15, R14, 0x9, R29 ;  /* 0x000000090e0f7824 */ /* 0x000fe200078e021d */
[----:B------:R-:W-:-:S02]  /*0130*/  LOP3.LUT R6, R28, 0x10, RZ, 0xfc, !PT ;  /* 0x000000101c067812 */ /* 0x000fc400078efcff */
[----:B------:R-:W-:Y:S01]  /*0140*/  LOP3.LUT R16, R28, 0x50, RZ, 0xfc, !PT ;  /* 0x000000501c107812 */ /* 0x000fe200078efcff */
[--C-:B------:R-:W-:Y:S01]  /*0150*/  IMAD R19, R8, 0x9, R29.reuse ;  /* 0x0000000908137824 */ /* 0x100fe200078e021d */
[----:B------:R-:W-:Y:S01]  /*0160*/  LOP3.LUT R10, R28, 0x30, RZ, 0xfc, !PT ;  /* 0x000000301c0a7812 */ /* 0x000fe200078efcff */
[----:B------:R-:W-:Y:S01]  /*0170*/  IMAD R21, R6, 0x9, R29 ;  /* 0x0000000906157824 */ /* 0x000fe200078e021d */
[C---:B------:R-:W-:Y:S01]  /*0180*/  LOP3.LUT R8, R28.reuse, 0x60, RZ, 0xfc, !PT ;  /* 0x000000601c087812 */ /* 0x040fe200078efcff */
[----:B--2---:R-:W-:Y:S01]  /*0190*/  IMAD.WIDE R14, R15, 0x4, R12 ;  /* 0x000000040f0e7825 */ /* 0x004fe200078e020c */
[----:B------:R-:W-:-:S03]  /*01a0*/  LOP3.LUT R24, R28, 0x70, RZ, 0xfc, !PT ;  /* 0x000000701c187812 */ /* 0x000fc600078efcff */
[--C-:B------:R-:W-:Y:S01]  /*01b0*/  IMAD R17, R16, 0x9, R29.reuse ;  /* 0x0000000910117824 */ /* 0x100fe200078e021d */
[----:B------:R-:W-:Y:S01]  /*01c0*/  LOP3.LUT R26, R28, 0x80, RZ, 0xfc, !PT ;  /* 0x000000801c1a7812 */ /* 0x000fe200078efcff */
[----:B------:R-:W-:Y:S01]  /*01d0*/  IMAD R7, R10, 0x9, R29 ;  /* 0x000000090a077824 */ /* 0x000fe200078e021d */
[----:B------:R1:W2:Y:S01]  /*01e0*/  @!P0 LDG.E.EL R22, desc[UR6][R14.64] ;  /* 0x000000060e168981 */ /* 0x0002a2000c2e1900 */
[----:B------:R-:W-:-:S04]  /*01f0*/  IMAD.WIDE R20, R21, 0x4, R12 ;  /* 0x0000000415147825 */ /* 0x000fc800078e020c */
[----:B------:R-:W-:Y:S01]  /*0200*/  IMAD.WIDE R18, R19, 0x4, R12 ;  /* 0x0000000413127825 */ /* 0x000fe200078e020c */
[----:B------:R3:W4:Y:S03]  /*0210*/  @!P0 LDG.E.EL R2, desc[UR6][R20.64] ;  /* 0x0000000614028981 */ /* 0x000726000c2e1900 */
[----:B------:R-:W-:Y:S01]  /*0220*/  IMAD R25, R8, 0x9, R29 ;  /* 0x0000000908197824 */ /* 0x000fe200078e021d */
[C---:B------:R-:W-:Y:S01]  /*0230*/  LOP3.LUT R8, R28.reuse, 0x90, RZ, 0xfc, !PT ;  /* 0x000000901c087812 */ /* 0x040fe200078efcff */
[--C-:B------:R-:W-:Y:S01]  /*0240*/  IMAD.WIDE R16, R17, 0x4, R12.reuse ;  /* 0x0000000411107825 */ /* 0x100fe200078e020c */
[----:B-1----:R-:W-:Y:S01]  /*0250*/  LOP3.LUT R14, R28, 0xa0, RZ, 0xfc, !PT ;  /* 0x000000a01c0e7812 */ /* 0x002fe200078efcff */
[----:B------:R1:W5:Y:S02]  /*0260*/  @!P0 LDG.E.EL R4, desc[UR6][R18.64] ;  /* 0x0000000612048981 */ /* 0x000364000c2e1900 */
[----:B------:R-:W-:Y:S01]  /*0270*/  IMAD.WIDE R6, R7, 0x4, R12 ;  /* 0x0000000407067825 */ /* 0x000fe200078e020c */
[----:B------:R-:W-:Y:S01]  /*0280*/  HFMA2.MMA R10, -RZ, RZ, 0, 0 ;  /* 0x00000000ff0a7435 */ /* 0x000fe200000001ff */
[----:B------:R1:W5:Y:S02]  /*0290*/  @!P0 LDG.E.EL R11, desc[UR6][R16.64] ;  /* 0x00000006100b8981 */ /* 0x000364000c2e1900 */
[----:B---3--:R-:W-:-:S02]  /*02a0*/  IMAD R21, R24, 0x9, R29 ;  /* 0x0000000918157824 */ /* 0x008fc400078e021d */
[--C-:B------:R-:W-:Y:S01]  /*02b0*/  IMAD R15, R8, 0x9, R29.reuse ;  /* 0x00000009080f7824 */ /* 0x100fe200078e021d */
[----:B------:R3:W5:Y:S01]  /*02c0*/  @!P0 LDG.E.EL R23, desc[UR6][R6.64] ;  /* 0x0000000606178981 */ /* 0x000762000c2e1900 */
[--C-:B-1----:R-:W-:Y:S02]  /*02d0*/  IMAD R19, R26, 0x9, R29.reuse ;  /* 0x000000091a137824 */ /* 0x102fe400078e021d */
[----:B------:R-:W-:Y:S02]  /*02e0*/  IMAD.MOV.U32 R9, RZ, RZ, RZ ;  /* 0x000000ffff097224 */ /* 0x000fe400078e00ff */
[----:B0-----:R-:W-:Y:S01]  /*02f0*/  IMAD R17, R14, 0x9, R29 ;  /* 0x000000090e117824 */ /* 0x001fe200078e021d */
[C---:B------:R-:W-:Y:S01]  /*0300*/  LOP3.LUT R26, R28.reuse, 0xb0, RZ, 0xfc, !PT ;  /* 0x000000b01c1a7812 */ /* 0x040fe200078efcff */
[--C-:B------:R-:W-:Y:S01]  /*0310*/  IMAD.WIDE R20, R21, 0x4, R12.reuse ;  /* 0x0000000415147825 */ /* 0x100fe200078e020c */
[----:B------:R-:W-:Y:S02]  /*0320*/  LOP3.LUT R27, R28, 0xc0, RZ, 0xfc, !PT ;  /* 0x000000c01c1b7812 */ /* 0x000fe400078efcff */
[----:B---3--:R-:W-:Y:S01]  /*0330*/  CS2R R6, SRZ ;  /* 0x0000000000067805 */ /* 0x008fe2000001ff00 */
[--C-:B------:R-:W-:Y:S01]  /*0340*/  IMAD.WIDE R18, R19, 0x4, R12.reuse ;  /* 0x0000000413127825 */ /* 0x100fe200078e020c */
[----:B------:R-:W3:Y:S03]  /*0350*/  @!P0 LDG.E.EL R9, desc[UR6][R20.64] ;  /* 0x0000000614098981 */ /* 0x000ee6000c2e1900 */
[----:B------:R-:W-:Y:S01]  /*0360*/  IMAD.MOV.U32 R8, RZ, RZ, RZ ;  /* 0x000000ffff087224 */ /* 0x000fe200078e00ff */
[----:B------:R0:W3:Y:S01]  /*0370*/  @!P0 LDG.E.EL R6, desc[UR6][R18.64] ;  /* 0x0000000612068981 */ /* 0x0000e2000c2e1900 */
[----:B------:R-:W-:-:S04]  /*0380*/  IMAD.WIDE R24, R25, 0x4, R12 ;  /* 0x0000000419187825 */ /* 0x000fc800078e020c */
[--C-:B------:R-:W-:Y:S01]  /*0390*/  IMAD.WIDE R14, R15, 0x4, R12.reuse ;  /* 0x000000040f0e7825 */ /* 0x100fe200078e020c */
[----:B------:R1:W3:Y:S03]  /*03a0*/  @!P0 LDG.E.EL R10, desc[UR6][R24.64] ;  /* 0x00000006180a8981 */ /* 0x0002e6000c2e1900 */
[----:B------:R-:W-:Y:S01]  /*03b0*/  IMAD.WIDE R16, R17, 0x4, R12 ;  /* 0x0000000411107825 */ /* 0x000fe200078e020c */
[----:B------:R1:W3:Y:S03]  /*03c0*/  @!P0 LDG.E.EL R8, desc[UR6][R14.64] ;  /* 0x000000060e088981 */ /* 0x0002e6000c2e1900 */
[--C-:B0-----:R-:W-:Y:S01]  /*03d0*/  IMAD R19, R26, 0x9, R29.reuse ;  /* 0x000000091a137824 */ /* 0x101fe200078e021d */
[----:B------:R0:W3:Y:S01]  /*03e0*/  @!P0 LDG.E.EL R7, desc[UR6][R16.64] ;  /* 0x0000000610078981 */ /* 0x0000e2000c2e1900 */
[----:B------:R-:W-:Y:S01]  /*03f0*/  IMAD R21, R27, 0x9, R29 ;  /* 0x000000091b157824 */ /* 0x000fe200078e021d */
[----:B-1----:R-:W-:-:S02]  /*0400*/  LOP3.LUT R24, R28, 0xd0, RZ, 0xfc, !PT ;  /* 0x000000d01c187812 */ /* 0x002fc400078efcff */
[----:B------:R-:W-:Y:S02]  /*0410*/  CS2R R26, SRZ ;  /* 0x00000000001a7805 */ /* 0x000fe4000001ff00 */
[C---:B------:R-:W-:Y:S01]  /*0420*/  LOP3.LUT R14, R28.reuse, 0xe0, RZ, 0xfc, !PT ;  /* 0x000000e01c0e7812 */ /* 0x040fe200078efcff */
[----:B------:R-:W-:Y:S01]  /*0430*/  IMAD.WIDE R18, R19, 0x4, R12 ;  /* 0x0000000413127825 */ /* 0x000fe200078e020c */
[----:B0-----:R-:W-:-:S03]  /*0440*/  LOP3.LUT R16, R28, 0xf0, RZ, 0xfc, !PT ;  /* 0x000000f01c107812 */ /* 0x001fc600078efcff */
[----:B------:R-:W-:Y:S01]  /*0450*/  IMAD.WIDE R20, R21, 0x4, R12 ;  /* 0x0000000415147825 */ /* 0x000fe200078e020c */
[----:B------:R0:W3:Y:S03]  /*0460*/  @!P0 LDG.E.EL R26, desc[UR6][R18.64] ;  /* 0x00000006121a8981 */ /* 0x0000e6000c2e1900 */
[--C-:B------:R-:W-:Y:S01]  /*0470*/  IMAD R25, R24, 0x9, R29.reuse ;  /* 0x0000000918197824 */ /* 0x100fe200078e021d */
[----:B------:R1:W3:Y:S01]  /*0480*/  @!P0 LDG.E.EL R27, desc[UR6][R20.64] ;  /* 0x00000006141b8981 */ /* 0x0002e2000c2e1900 */
[--C-:B------:R-:W-:Y:S02]  /*0490*/  IMAD R15, R28, 0x9, R29.reuse ;  /* 0x000000091c0f7824 */ /* 0x100fe400078e021d */
[--C-:B------:R-:W-:Y:S02]  /*04a0*/  IMAD R17, R14, 0x9, R29.reuse ;  /* 0x000000090e117824 */ /* 0x100fe400078e021d */
[----:B------:R-:W-:Y:S01]  /*04b0*/  IMAD R29, R16, 0x9, R29 ;  /* 0x00000009101d7824 */ /* 0x000fe200078e021d */
[----:B0-----:R-:W-:Y:S01]  /*04c0*/  CS2R R18, SRZ ;  /* 0x0000000000127805 */ /* 0x001fe2000001ff00 */
[----:B------:R-:W-:Y:S01]  /*04d0*/  IMAD.WIDE R24, R25, 0x4, R12 ;  /* 0x0000000419187825 */ /* 0x000fe200078e020c */
[----:B-1----:R-:W-:-:S03]  /*04e0*/  CS2R R20, SRZ ;  /* 0x0000000000147805 */ /* 0x002fc6000001ff00 */
[--C-:B------:R-:W-:Y:S01]  /*04f0*/  IMAD.WIDE R16, R17, 0x4, R12.reuse ;  /* 0x0000000411107825 */ /* 0x100fe200078e020c */
[----:B------:R-:W3:Y:S03]  /*0500*/  @!P0 LDG.E.EL R18, desc[UR6][R24.64] ;  /* 0x0000000618128981 */ /* 0x000ee6000c2e1900 */
[--C-:B------:R-:W-:Y:S01]  /*0510*/  IMAD.WIDE R14, R15, 0x4, R12.reuse ;  /* 0x000000040f0e7825 */ /* 0x100fe200078e020c */
[----:B------:R-:W3:Y:S03]  /*0520*/  @!P0 LDG.E.EL R19, desc[UR6][R16.64] ;  /* 0x0000000610138981 */ /* 0x000ee6000c2e1900 */
[----:B------:R-:W-:Y:S01]  /*0530*/  IMAD.WIDE R12, R29, 0x4, R12 ;  /* 0x000000041d0c7825 */ /* 0x000fe200078e020c */
[----:B------:R-:W3:Y:S04]  /*0540*/  @!P0 LDG.E.EL R20, desc[UR6][R14.64] ;  /* 0x000000060e148981 */ /* 0x000ee8000c2e1900 */
[----:B------:R0:W3:Y:S01]  /*0550*/  @!P0 LDG.E.EL R21, desc[UR6][R12.64] ;  /* 0x000000060c158981 */ /* 0x0000e2000c2e1900 */
[----:B------:R-:W1:Y:S01]  /*0560*/  S2R R28, SR_TID.X ;  /* 0x00000000001c7919 */ /* 0x000e620000002100 */
[----:B------:R-:W1:Y:S01]  /*0570*/  S2UR UR5, SR_CgaCtaId ;  /* 0x00000000000579c3 */ /* 0x000e620000008800 */
[----:B------:R-:W-:Y:S01]  /*0580*/  UMOV UR4, 0x400 ;  /* 0x0000040000047882 */ /* 0x000fe20000000000 */
[----:B0-----:R-:W-:Y:S01]  /*0590*/  SHF.L.U32 R12, R0, 0x2, RZ ;  /* 0x00000002000c7819 */ /* 0x001fe200000006ff */
[----:B-1----:R-:W-:Y:S01]  /*05a0*/  UPRMT UR4, UR5, 0x654, UR4 ;  /* 0x0000065405047896 */ /* 0x002fe20008000004 */
[----:B------:R-:W-:Y:S01]  /*05b0*/  IMAD.SHL.U32 R24, R28, 0x100, RZ ;  /* 0x000001001c187824 */ /* 0x000fe200078e00ff */
[----:B------:R-:W-:-:S04]  /*05c0*/  SHF.R.U32.HI R25, RZ, 0x4, R28 ;  /* 0x00000004ff197819 */ /* 0x000fc8000001161c */
[----:B------:R-:W-:Y:S02]  /*05d0*/  SGXT.U32 R25, R25, 0x4 ;  /* 0x000000041919781a */ /* 0x000fe40000000000 */
[----:B------:R-:W-:-:S04]  /*05e0*/  LOP3.LUT R24, R24, 0xf00, RZ, 0xc0, !PT ;  /* 0x00000f0018187812 */ /* 0x000fc800078ec0ff */
[C---:B------:R-:W-:Y:S02]  /*05f0*/  LOP3.LUT R16, R24.reuse, R25, RZ, 0xfc, !PT ;  /* 0x0000001918107212 */ /* 0x040fe400078efcff */
[----:B------:R-:W-:-:S05]  /*0600*/  LEA.HI R15, R24, UR4, RZ, 0x1c ;  /* 0x00000004180f7c11 */ /* 0x000fca000f8fe0ff */
[----:B------:R-:W-:Y:S01]  /*0610*/  IMAD R13, R16, 0x4, R15 ;  /* 0x00000004100d7824 */ /* 0x000fe200078e020f */
[----:B------:R-:W-:-:S04]  /*0620*/  LOP3.LUT R12, R12, 0xfc, RZ, 0xc0, !PT ;  /* 0x000000fc0c0c7812 */ /* 0x000fc800078ec0ff */
[--C-:B------:R-:W-:Y:S02]  /*0630*/  PRMT R12, R12, 0x6540, R3.reuse ;  /* 0x000065400c0c7816 */ /* 0x100fe40000000003 */
[----:B------:R-:W-:-:S04]  /*0640*/  SHF.R.S32.HI R3, RZ, 0x17, R3 ;  /* 0x00000017ff037819 */ /* 0x000fc80000011403 */
[----:B------:R-:W-:-:S04]  /*0650*/  SGXT R3, R3, 0x1 ;  /* 0x000000010303781a */ /* 0x000fc80000000200 */
[----:B------:R-:W-:Y:S02]  /*0660*/  LEA.HI R3, R3, R12, RZ, 0x7 ;  /* 0x0000000c03037211 */ /* 0x000fe400078f38ff */
[----:B------:R-:W-:-:S04]  /*0670*/  SHF.R.U32.HI R0, RZ, 0x6, R0 ;  /* 0x00000006ff007819 */ /* 0x000fc80000011600 */
[----:B------:R-:W-:Y:S02]  /*0680*/  SGXT.U32 R0, R0, 0x2 ;  /* 0x000000020000781a */ /* 0x000fe40000000000 */
[----:B------:R-:W-:Y:S01]  /*0690*/  ISETP.GE.AND P3, PT, R5, RZ, PT ;  /* 0x000000ff0500720c */ /* 0x000fe20003f66270 */
[----:B--2---:R-:W-:Y:S04]  /*06a0*/  STS [R13+0x100], R22 ;  /* 0x000100160d007388 */ /* 0x004fe80000000800 */
[----:B----4-:R0:W-:Y:S04]  /*06b0*/  STS [R13+0x40], R2 ;  /* 0x000040020d007388 */ /* 0x0101e80000000800 */
[----:B-----5:R1:W-:Y:S04]  /*06c0*/  STS [R13+0x80], R4 ;  /* 0x000080040d007388 */ /* 0x0203e80000000800 */
[----:B------:R-:W-:Y:S04]  /*06d0*/  STS [R13+0x140], R11 ;  /* 0x0001400b0d007388 */ /* 0x000fe80000000800 */
[----:B------:R-:W-:Y:S01]  /*06e0*/  STS [R13+0xc0], R23 ;  /* 0x0000c0170d007388 */ /* 0x000fe20000000800 */
[----:B0-----:R-:W-:Y:S01]  /*06f0*/  SHF.R.U32.HI R2, RZ, 0x2, R28 ;  /* 0x00000002ff027819 */ /* 0x001fe2000001161c */
[----:B------:R-:W-:-:S02]  /*0700*/  IMAD.SHL.U32 R28, R28, 0x4, RZ ;  /* 0x000000041c1c7824 */ /* 0x000fc400078e00ff */
[----:B---3--:R-:W-:Y:S04]  /*0710*/  STS [R13+0x1c0], R9 ;  /* 0x0001c0090d007388 */ /* 0x008fe80000000800 */
[----:B------:R-:W-:Y:S04]  /*0720*/  STS [R13+0x200], R6 ;  /* 0x000200060d007388 */ /* 0x000fe80000000800 */
[----:B------:R-:W-:Y:S04]  /*0730*/  STS [R13+0x180], R10 ;  /* 0x0001800a0d007388 */ /* 0x000fe80000000800 */
[----:B------:R-:W-:Y:S04]  /*0740*/  STS [R13+0x240], R8 ;  /* 0x000240080d007388 */ /* 0x000fe80000000800 */
[----:B------:R0:W-:Y:S01]  /*0750*/  STS [R13+0x280], R7 ;  /* 0x000280070d007388 */ /* 0x0001e20000000800 */
[----:B-1----:R-:W-:-:S03]  /*0760*/  LOP3.LUT R4, R2, 0x30, RZ, 0xc0, !PT ;  /* 0x0000003002047812 */ /* 0x002fc600078ec0ff */
[----:B------:R-:W-:Y:S04]  /*0770*/  STS [R13+0x2c0], R26 ;  /* 0x0002c01a0d007388 */ /* 0x000fe80000000800 */
[----:B------:R-:W-:Y:S04]  /*0780*/  STS [R13+0x300], R27 ;  /* 0x0003001b0d007388 */ /* 0x000fe80000000800 */
[----:B------:R-:W-:Y:S04]  /*0790*/  STS [R13+0x340], R18 ;  /* 0x000340120d007388 */ /* 0x000fe80000000800 */
[----:B------:R-:W-:Y:S04]  /*07a0*/  STS [R13+0x380], R19 ;  /* 0x000380130d007388 */ /* 0x000fe80000000800 */
[----:B------:R-:W-:Y:S04]  /*07b0*/  STS [R13], R20 ;  /* 0x000000140d007388 */ /* 0x000fe80000000800 */
[----:B------:R1:W-:Y:S01]  /*07c0*/  STS [R13+0x3c0], R21 ;  /* 0x0003c0150d007388 */ /* 0x0003e20000000800 */
[----:B------:R-:W-:Y:S01]  /*07d0*/  LOP3.LUT R2, R28, 0x3fc, RZ, 0xc0, !PT ;  /* 0x000003fc1c027812 */ /* 0x000fe200078ec0ff */
[----:B0-----:R-:W-:-:S04]  /*07e0*/  VIADD R7, R4, UR4 ;  /* 0x0000000404077c36 */ /* 0x001fc80008000000 */
[C---:B------:R-:W-:Y:S01]  /*07f0*/  IMAD R8, R2.reuse, 0x4, R7 ;  /* 0x0000000402087824 */ /* 0x040fe200078e0207 */
[----:B------:R-:W-:Y:S01]  /*0800*/  BAR.SYNC.DEFER_BLOCKING 0x0 ;  /* 0x0000000000007b1d */ /* 0x000fe20000010000 */
[C---:B------:R-:W-:Y:S02]  /*0810*/  LOP3.LUT R4, R2.reuse, 0x400, RZ, 0xfc, !PT ;  /* 0x0000040002047812 */ /* 0x040fe400078efcff */
[----:B------:R-:W-:Y:S02]  /*0820*/  LOP3.LUT R7, R3, 0xffffff80, RZ, 0xc0, !PT ;  /* 0xffffff8003077812 */ /* 0x000fe400078ec0ff */
[----:B------:R-:W-:Y:S02]  /*0830*/  SHF.R.U32.HI R6, RZ, 0x4, R4 ;  /* 0x00000004ff067819 */ /* 0x000fe40000011604 */
[C---:B------:R-:W-:Y:S02]  /*0840*/  LOP3.LUT R14, R2.reuse, 0x800, RZ, 0xfc, !PT ;  /* 0x00000800020e7812 */ /* 0x040fe400078efcff */
[----:B------:R-:W-:-:S02]  /*0850*/  LOP3.LUT R15, R2, 0xc00, RZ, 0xfc, !PT ;  /* 0x00000c00020f7812 */ /* 0x000fc400078efcff */
[----:B------:R-:W-:Y:S02]  /*0860*/  IADD3 R4, R12, -R7, RZ ;  /* 0x800000070c047210 */ /* 0x000fe40007ffe0ff */
[----:B------:R-:W-:Y:S02]  /*0870*/  LOP3.LUT R12, R6, 0x70, RZ, 0xc0, !PT ;  /* 0x00000070060c7812 */ /* 0x000fe400078ec0ff */
[----:B------:R-:W-:Y:S01]  /*0880*/  SHF.R.U32.HI R14, RZ, 0x4, R14 ;  /* 0x00000004ff0e7819 */ /* 0x000fe2000001160e */
[----:B------:R-:W0:Y:S01]  /*0890*/  LDC.64 R6, c[0x0][0x218] ;  /* 0x00008600ff067b82 */ /* 0x000e220000000a00 */
[----:B------:R-:W-:Y:S01]  /*08a0*/  SHF.R.U32.HI R15, RZ, 0x4, R15 ;  /* 0x00000004ff0f7819 */ /* 0x000fe2000001160f */
[----:B------:R-:W2:Y:S01]  /*08b0*/  LDS.128 R8, [R8] ;  /* 0x0000000008087984 */ /* 0x000ea20000000c00 */
[----:B-1----:R-:W-:Y:S01]  /*08c0*/  VIADD R13, R12, UR4 ;  /* 0x000000040c0d7c36 */ /* 0x002fe20008000000 */
[----:B------:R-:W-:Y:S02]  /*08d0*/  LOP3.LUT R14, R14, 0xb0, RZ, 0xc0, !PT ;  /* 0x000000b00e0e7812 */ /* 0x000fe400078ec0ff */
[----:B------:R-:W-:Y:S01]  /*08e0*/  LOP3.LUT R15, R15, 0xf0, RZ, 0xc0, !PT ;  /* 0x000000f00f0f7812 */ /* 0x000fe200078ec0ff */
[----:B------:R-:W-:-:S02]  /*08f0*/  IMAD R20, R2, 0x4, R13 ;  /* 0x0000000402147824 */ /* 0x000fc400078e020d */
[----:B------:R-:W-:Y:S01]  /*0900*/  VIADD R13, R14, UR4 ;  /* 0x000000040e0d7c36 */ /* 0x000fe20008000000 */
[----:B------:R-:W-:-:S03]  /*0910*/  IADD3 R15, R15, UR4, RZ ;  /* 0x000000040f0f7c10 */ /* 0x000fc6000fffe0ff */
[C---:B------:R-:W-:Y:S01]  /*0920*/  IMAD R16, R2.reuse, 0x4, R13 ;  /* 0x0000000402107824 */ /* 0x040fe200078e020d */
[----:B------:R-:W-:Y:S01]  /*0930*/  SHF.R.S32.HI R3, RZ, 0x7, R3 ;  /* 0x00000007ff037819 */ /* 0x000fe20000011403 */
[----:B------:R-:W-:Y:S01]  /*0940*/  IMAD R15, R2, 0x4, R15 ;  /* 0x00000004020f7824 */ /* 0x000fe200078e020f */
[----:B------:R-:W1:Y:S01]  /*0950*/  LDS.128 R20, [R20+0x1000] ;  /* 0x0010000014147984 */ /* 0x000e620000000c00 */
[----:B------:R-:W-:-:S03]  /*0960*/  LOP3.LUT R27, R5, R0, RZ, 0xfc, !PT ;  /* 0x00000000051b7212 */ /* 0x000fc600078efcff */
[----:B------:R-:W3:Y:S01]  /*0970*/  LDS.128 R16, [R16+0x2000] ;  /* 0x0020000010107984 */ /* 0x000ee20000000c00 */
[----:B------:R-:W-:Y:S01]  /*0980*/  IMAD R2, R3, 0x480, R4 ;  /* 0x0000048003027824 */ /* 0x000fe200078e0204 */
[C---:B------:R-:W-:Y:S02]  /*0990*/  ISETP.GE.AND P0, PT, R27.reuse, 0x9, PT ;  /* 0x000000091b00780c */ /* 0x040fe40003f06270 */
[----:B------:R-:W4:Y:S01]  /*09a0*/  LDS.128 R12, [R15+0x3000] ;  /* 0x003000000f0c7984 */ /* 0x000f220000000c00 */
[----:B------:R-:W-:-:S04]  /*09b0*/  IMAD R3, R27, 0x80, R2 ;  /* 0x000000801b037824 */ /* 0x000fc800078e0202 */
[----:B0-----:R-:W-:Y:S01]  /*09c0*/  IMAD.WIDE R24, R3, 0x4, R6 ;  /* 0x0000000403187825 */ /* 0x001fe200078e0206 */
[C---:B------:R-:W-:Y:S02]  /*09d0*/  LOP3.LUT R29, R27.reuse, 0x4, RZ, 0xfc, !PT ;  /* 0x000000041b1d7812 */ /* 0x040fe400078efcff */
[----:B------:R-:W-:-:S03]  /*09e0*/  LOP3.LUT R27, R27, 0x8, RZ, 0xfc, !PT ;  /* 0x000000081b1b7812 */ /* 0x000fc600078efcff */
[----:B--2---:R0:W-:Y:S01]  /*09f0*/  @!P0 STG.E.128 desc[UR6][R24.64], R8 ;  /* 0x0000000818008986 */ /* 0x0041e2000c101d06 */
[----:B------:R-:W-:Y:S02]  /*0a00*/  ISETP.GE.AND P1, PT, R29, 0x9, PT ;  /* 0x000000091d00780c */ /* 0x000fe40003f26270 */
[----:B------:R-:W-:Y:S02]  /*0a10*/  ISETP.GE.AND P2, PT, R27, 0x9, PT ;  /* 0x000000091b00780c */ /* 0x000fe40003f46270 */
[----:B------:R-:W-:Y:S01]  /*0a20*/  LEA R0, R29, R2, 0x7 ;  /* 0x000000021d007211 */ /* 0x000fe200078e38ff */
[----:B0-----:R-:W0:Y:S01]  /*0a30*/  LDC.64 R24, c[0x0][0x220] ;  /* 0x00008800ff187b82 */ /* 0x001e220000000a00 */
[----:B------:R-:W-:Y:S02]  /*0a40*/  IMAD R2, R27, 0x80, R2 ;  /* 0x000000801b027824 */ /* 0x000fe400078e0202 */
[----:B------:R-:W-:Y:S02]  /*0a50*/  VIADD R27, R3, 0x600 ;  /* 0x00000600031b7836 */ /* 0x000fe40000000000 */
[----:B------:R-:W-:-:S04]  /*0a60*/  IMAD.WIDE R28, R0, 0x4, R6 ;  /* 0x00000004001c7825 */ /* 0x000fc800078e0206 */
[--C-:B------:R-:W-:Y:S01]  /*0a70*/  IMAD.WIDE R4, R2, 0x4, R6.reuse ;  /* 0x0000000402047825 */ /* 0x100fe200078e0206 */
[----:B-1----:R-:W-:Y:S03]  /*0a80*/  @!P1 STG.E.128 desc[UR6][R28.64], R20 ;  /* 0x000000141c009986 */ /* 0x002fe6000c101d06 */
[----:B------:R-:W-:Y:S01]  /*0a90*/  IMAD.WIDE R6, R27, 0x4, R6 ;  /* 0x000000041b067825 */ /* 0x000fe200078e0206 */
[----:B---3--:R0:W-:Y:S04]  /*0aa0*/  @!P2 STG.E.128 desc[UR6][R4.64], R16 ;  /* 0x000000100400a986 */ /* 0x0081e8000c101d06 */
[----:B----4-:R1:W-:Y:S01]  /*0ab0*/  @!P3 STG.E.128 desc[UR6][R6.64], R12 ;  /* 0x0000000c0600b986 */ /* 0x0103e2000c101d06 */
[----:B0-----:R-:W-:-:S04]  /*0ac0*/  IMAD.WIDE R4, R3, 0x4, R24 ;  /* 0x0000000403047825 */ /* 0x001fc800078e0218 */
[--C-:B-1----:R-:W-:Y:S01]  /*0ad0*/  IMAD.WIDE R6, R0, 0x4, R24.reuse ;  /* 0x0000000400067825 */ /* 0x102fe200078e0218 */
[----:B------:R0:W-:Y:S03]  /*0ae0*/  @!P0 STG.E.128 desc[UR6][R4.64], R8 ;  /* 0x0000000804008986 */ /* 0x0001e6000c101d06 */
[--C-:B------:R-:W-:Y:S01]  /*0af0*/  IMAD.WIDE R2, R2, 0x4, R24.reuse ;  /* 0x0000000402027825 */ /* 0x100fe200078e0218 */
[----:B------:R0:W-:Y:S04]  /*0b00*/  @!P1 STG.E.128 desc[UR6][R6.64], R20 ;  /* 0x0000001406009986 */ /* 0x0001e8000c101d06 */
[----:B------:R0:W-:Y:S01]  /*0b10*/  @!P2 STG.E.128 desc[UR6][R2.64], R16 ;  /* 0x000000100200a986 */ /* 0x0001e2000c101d06 */
[----:B------:R-:W-:Y:S01]  /*0b20*/  IMAD.WIDE R24, R27, 0x4, R24 ;  /* 0x000000041b187825 */ /* 0x000fe200078e0218 */
[----:B0-----:R-:W-:Y:S06]  /*0b30*/  @P3 EXIT ;  /* 0x000000000000394d */ /* 0x001fec0003800000 */
[----:B------:R-:W-:Y:S01]  /*0b40*/  STG.E.128 desc[UR6][R24.64], R12 ;  /* 0x0000000c18007986 */ /* 0x000fe2000c101d06 */
[----:B------:R-:W-:Y:S05]  /*0b50*/  EXIT ;  /* 0x000000000000794d */ /* 0x000fea0003800000 */
.L_x_0:
[----:B------:R-:W-:-:S00]  /*0b60*/  BRA `(.L_x_0) ;  /* 0xfffffffc00fc7947 */ /* 0x000fc0000383ffff */
[----:B------:R-:W-:-:S00]  /*0b70*/  NOP ;  /* 0x0000000000007918 */ /* 0x000fc00000000000 */
        /* <DEDUP_REMOVED lines=8> */
.L_x_1:


//--------------------- .nv.shared.triton_poi_fused_convolution_max_pool2d_with_indices_relu_7 --------------------------
	.section	.nv.shared.triton_poi_fused_convolution_max_pool2d_with_indices_relu_7,"aw",@nobits
	.sectionflags	@""
	.align	16
	.zero		1024


//--------------------- .nv.constant0.triton_poi_fused_convolution_max_pool2d_with_indices_relu_7 --------------------------
	.section	.nv.constant0.triton_poi_fused_convolution_max_pool2d_with_indices_relu_7,"a",@progbits
	.sectionflags	@""
	.align	4
.nv.constant0.triton_poi_fused_convolution_max_pool2d_with_indices_relu_7:
	.zero		560
